//
// Generated by NVIDIA NVVM Compiler
//
// Compiler Build ID: CL-36424714
// Cuda compilation tools, release 13.0, V13.0.88
// Based on NVVM 20.0.0
//

.version 9.0
.target sm_100
.address_size 64

	// .globl	_Z22gemm6_4x1_micro_kerneliiiPfS_S_
// _ZZ22gemm6_4x1_micro_kerneliiiPfS_S_E6a_tile has been demoted
// _ZZ22gemm6_4x1_micro_kerneliiiPfS_S_E6b_tile has been demoted

.visible .entry _Z22gemm6_4x1_micro_kerneliiiPfS_S_(
	.param .u32 _Z22gemm6_4x1_micro_kerneliiiPfS_S__param_0,
	.param .u32 _Z22gemm6_4x1_micro_kerneliiiPfS_S__param_1,
	.param .u32 _Z22gemm6_4x1_micro_kerneliiiPfS_S__param_2,
	.param .u64 .ptr .align 1 _Z22gemm6_4x1_micro_kerneliiiPfS_S__param_3,
	.param .u64 .ptr .align 1 _Z22gemm6_4x1_micro_kerneliiiPfS_S__param_4,
	.param .u64 .ptr .align 1 _Z22gemm6_4x1_micro_kerneliiiPfS_S__param_5
)
.maxntid 256
{
	.reg .pred 	%p<3>;
	.reg .b32 	%r<32>;
	.reg .b32 	%f<315>;
	.reg .b64 	%rd<33>;
	// demoted variable
	.shared .align 4 .b8 _ZZ22gemm6_4x1_micro_kerneliiiPfS_S_E6a_tile[4096];
	// demoted variable
	.shared .align 4 .b8 _ZZ22gemm6_4x1_micro_kerneliiiPfS_S_E6b_tile[4096];
	ld.param.u32 	%r12, [_Z22gemm6_4x1_micro_kerneliiiPfS_S__param_0];
	ld.param.u32 	%r13, [_Z22gemm6_4x1_micro_kerneliiiPfS_S__param_2];
	ld.param.u64 	%rd12, [_Z22gemm6_4x1_micro_kerneliiiPfS_S__param_3];
	ld.param.u64 	%rd10, [_Z22gemm6_4x1_micro_kerneliiiPfS_S__param_4];
	ld.param.u64 	%rd11, [_Z22gemm6_4x1_micro_kerneliiiPfS_S__param_5];
	cvta.to.global.u64 	%rd13, %rd12;
	mov.u32 	%r1, %tid.x;
	mov.u32 	%r14, %ctaid.x;
	mov.u32 	%r15, %ctaid.y;
	shl.b32 	%r16, %r1, 2;
	and.b32  	%r2, %r16, 28;
	shr.u32 	%r3, %r1, 3;
	shl.b32 	%r4, %r14, 5;
	mul.wide.s32 	%rd14, %r4, 4;
	add.s64 	%rd31, %rd13, %rd14;
	shl.b32 	%r5, %r15, 5;
	setp.lt.s32 	%p1, %r13, 1;
	mov.f32 	%f311, 0f00000000;
	mov.f32 	%f312, %f311;
	mov.f32 	%f313, %f311;
	mov.f32 	%f314, %f311;
	@%p1 bra 	$L__BB0_3;
	mul.lo.s32 	%r18, %r13, %r5;
	mul.lo.s32 	%r19, %r12, %r3;
	add.s32 	%r20, %r19, %r2;
	shl.b32 	%r21, %r3, 7;
	shl.b32 	%r22, %r2, 2;
	or.b32  	%r23, %r21, %r22;
	mov.u32 	%r24, _ZZ22gemm6_4x1_micro_kerneliiiPfS_S_E6a_tile;
	add.s32 	%r6, %r24, %r23;
	mad.lo.s32 	%r25, %r13, %r3, %r2;
	mov.u32 	%r26, _ZZ22gemm6_4x1_micro_kerneliiiPfS_S_E6b_tile;
	add.s32 	%r7, %r26, %r23;
	shl.b32 	%r27, %r12, 5;
	add.s32 	%r8, %r26, %r21;
	add.s32 	%r9, %r24, %r22;
	mul.wide.s32 	%rd15, %r18, 4;
	mul.wide.u32 	%rd16, %r25, 4;
	add.s64 	%rd17, %rd15, %rd16;
	cvta.to.global.u64 	%rd18, %rd10;
	add.s64 	%rd19, %rd17, %rd18;
	add.s64 	%rd32, %rd19, 8;
	and.b32  	%r28, %r1, 7;
	mul.wide.u32 	%rd20, %r28, 16;
	mul.wide.s32 	%rd21, %r19, 4;
	add.s64 	%rd22, %rd20, %rd21;
	add.s64 	%rd3, %rd22, 12;
	mul.wide.s32 	%rd4, %r27, 4;
	mul.wide.s32 	%rd5, %r20, 4;
	mov.f32 	%f314, 0f00000000;
	mov.b32 	%r31, 0;
	mov.f32 	%f313, %f314;
	mov.f32 	%f312, %f314;
	mov.f32 	%f311, %f314;
$L__BB0_2:
	add.s64 	%rd23, %rd31, %rd5;
	ld.global.f32 	%f15, [%rd23];
	st.shared.f32 	[%r6], %f15;
	add.s64 	%rd24, %rd31, %rd3;
	ld.global.f32 	%f16, [%rd24+-8];
	st.shared.f32 	[%r6+4], %f16;
	ld.global.f32 	%f17, [%rd24+-4];
	st.shared.f32 	[%r6+8], %f17;
	ld.global.f32 	%f18, [%rd24];
	st.shared.f32 	[%r6+12], %f18;
	ld.global.f32 	%f19, [%rd32+-8];
	st.shared.f32 	[%r7], %f19;
	ld.global.f32 	%f20, [%rd32+-4];
	st.shared.f32 	[%r7+4], %f20;
	ld.global.f32 	%f21, [%rd32];
	st.shared.f32 	[%r7+8], %f21;
	ld.global.f32 	%f22, [%rd32+4];
	st.shared.f32 	[%r7+12], %f22;
	bar.sync 	0;
	ld.shared.f32 	%f23, [%r8];
	ld.shared.f32 	%f24, [%r9];
	fma.rn.f32 	%f25, %f23, %f24, %f314;
	ld.shared.f32 	%f26, [%r9+4];
	fma.rn.f32 	%f27, %f23, %f26, %f313;
	ld.shared.f32 	%f28, [%r9+8];
	fma.rn.f32 	%f29, %f23, %f28, %f312;
	ld.shared.f32 	%f30, [%r9+12];
	fma.rn.f32 	%f31, %f23, %f30, %f311;
	ld.shared.f32 	%f32, [%r8+4];
	ld.shared.f32 	%f33, [%r9+128];
	fma.rn.f32 	%f34, %f32, %f33, %f25;
	ld.shared.f32 	%f35, [%r9+132];
	fma.rn.f32 	%f36, %f32, %f35, %f27;
	ld.shared.f32 	%f37, [%r9+136];
	fma.rn.f32 	%f38, %f32, %f37, %f29;
	ld.shared.f32 	%f39, [%r9+140];
	fma.rn.f32 	%f40, %f32, %f39, %f31;
	ld.shared.f32 	%f41, [%r8+8];
	ld.shared.f32 	%f42, [%r9+256];
	fma.rn.f32 	%f43, %f41, %f42, %f34;
	ld.shared.f32 	%f44, [%r9+260];
	fma.rn.f32 	%f45, %f41, %f44, %f36;
	ld.shared.f32 	%f46, [%r9+264];
	fma.rn.f32 	%f47, %f41, %f46, %f38;
	ld.shared.f32 	%f48, [%r9+268];
	fma.rn.f32 	%f49, %f41, %f48, %f40;
	ld.shared.f32 	%f50, [%r8+12];
	ld.shared.f32 	%f51, [%r9+384];
	fma.rn.f32 	%f52, %f50, %f51, %f43;
	ld.shared.f32 	%f53, [%r9+388];
	fma.rn.f32 	%f54, %f50, %f53, %f45;
	ld.shared.f32 	%f55, [%r9+392];
	fma.rn.f32 	%f56, %f50, %f55, %f47;
	ld.shared.f32 	%f57, [%r9+396];
	fma.rn.f32 	%f58, %f50, %f57, %f49;
	ld.shared.f32 	%f59, [%r8+16];
	ld.shared.f32 	%f60, [%r9+512];
	fma.rn.f32 	%f61, %f59, %f60, %f52;
	ld.shared.f32 	%f62, [%r9+516];
	fma.rn.f32 	%f63, %f59, %f62, %f54;
	ld.shared.f32 	%f64, [%r9+520];
	fma.rn.f32 	%f65, %f59, %f64, %f56;
	ld.shared.f32 	%f66, [%r9+524];
	fma.rn.f32 	%f67, %f59, %f66, %f58;
	ld.shared.f32 	%f68, [%r8+20];
	ld.shared.f32 	%f69, [%r9+640];
	fma.rn.f32 	%f70, %f68, %f69, %f61;
	ld.shared.f32 	%f71, [%r9+644];
	fma.rn.f32 	%f72, %f68, %f71, %f63;
	ld.shared.f32 	%f73, [%r9+648];
	fma.rn.f32 	%f74, %f68, %f73, %f65;
	ld.shared.f32 	%f75, [%r9+652];
	fma.rn.f32 	%f76, %f68, %f75, %f67;
	ld.shared.f32 	%f77, [%r8+24];
	ld.shared.f32 	%f78, [%r9+768];
	fma.rn.f32 	%f79, %f77, %f78, %f70;
	ld.shared.f32 	%f80, [%r9+772];
	fma.rn.f32 	%f81, %f77, %f80, %f72;
	ld.shared.f32 	%f82, [%r9+776];
	fma.rn.f32 	%f83, %f77, %f82, %f74;
	ld.shared.f32 	%f84, [%r9+780];
	fma.rn.f32 	%f85, %f77, %f84, %f76;
	ld.shared.f32 	%f86, [%r8+28];
	ld.shared.f32 	%f87, [%r9+896];
	fma.rn.f32 	%f88, %f86, %f87, %f79;
	ld.shared.f32 	%f89, [%r9+900];
	fma.rn.f32 	%f90, %f86, %f89, %f81;
	ld.shared.f32 	%f91, [%r9+904];
	fma.rn.f32 	%f92, %f86, %f91, %f83;
	ld.shared.f32 	%f93, [%r9+908];
	fma.rn.f32 	%f94, %f86, %f93, %f85;
	ld.shared.f32 	%f95, [%r8+32];
	ld.shared.f32 	%f96, [%r9+1024];
	fma.rn.f32 	%f97, %f95, %f96, %f88;
	ld.shared.f32 	%f98, [%r9+1028];
	fma.rn.f32 	%f99, %f95, %f98, %f90;
	ld.shared.f32 	%f100, [%r9+1032];
	fma.rn.f32 	%f101, %f95, %f100, %f92;
	ld.shared.f32 	%f102, [%r9+1036];
	fma.rn.f32 	%f103, %f95, %f102, %f94;
	ld.shared.f32 	%f104, [%r8+36];
	ld.shared.f32 	%f105, [%r9+1152];
	fma.rn.f32 	%f106, %f104, %f105, %f97;
	ld.shared.f32 	%f107, [%r9+1156];
	fma.rn.f32 	%f108, %f104, %f107, %f99;
	ld.shared.f32 	%f109, [%r9+1160];
	fma.rn.f32 	%f110, %f104, %f109, %f101;
	ld.shared.f32 	%f111, [%r9+1164];
	fma.rn.f32 	%f112, %f104, %f111, %f103;
	ld.shared.f32 	%f113, [%r8+40];
	ld.shared.f32 	%f114, [%r9+1280];
	fma.rn.f32 	%f115, %f113, %f114, %f106;
	ld.shared.f32 	%f116, [%r9+1284];
	fma.rn.f32 	%f117, %f113, %f116, %f108;
	ld.shared.f32 	%f118, [%r9+1288];
	fma.rn.f32 	%f119, %f113, %f118, %f110;
	ld.shared.f32 	%f120, [%r9+1292];
	fma.rn.f32 	%f121, %f113, %f120, %f112;
	ld.shared.f32 	%f122, [%r8+44];
	ld.shared.f32 	%f123, [%r9+1408];
	fma.rn.f32 	%f124, %f122, %f123, %f115;
	ld.shared.f32 	%f125, [%r9+1412];
	fma.rn.f32 	%f126, %f122, %f125, %f117;
	ld.shared.f32 	%f127, [%r9+1416];
	fma.rn.f32 	%f128, %f122, %f127, %f119;
	ld.shared.f32 	%f129, [%r9+1420];
	fma.rn.f32 	%f130, %f122, %f129, %f121;
	ld.shared.f32 	%f131, [%r8+48];
	ld.shared.f32 	%f132, [%r9+1536];
	fma.rn.f32 	%f133, %f131, %f132, %f124;
	ld.shared.f32 	%f134, [%r9+1540];
	fma.rn.f32 	%f135, %f131, %f134, %f126;
	ld.shared.f32 	%f136, [%r9+1544];
	fma.rn.f32 	%f137, %f131, %f136, %f128;
	ld.shared.f32 	%f138, [%r9+1548];
	fma.rn.f32 	%f139, %f131, %f138, %f130;
	ld.shared.f32 	%f140, [%r8+52];
	ld.shared.f32 	%f141, [%r9+1664];
	fma.rn.f32 	%f142, %f140, %f141, %f133;
	ld.shared.f32 	%f143, [%r9+1668];
	fma.rn.f32 	%f144, %f140, %f143, %f135;
	ld.shared.f32 	%f145, [%r9+1672];
	fma.rn.f32 	%f146, %f140, %f145, %f137;
	ld.shared.f32 	%f147, [%r9+1676];
	fma.rn.f32 	%f148, %f140, %f147, %f139;
	ld.shared.f32 	%f149, [%r8+56];
	ld.shared.f32 	%f150, [%r9+1792];
	fma.rn.f32 	%f151, %f149, %f150, %f142;
	ld.shared.f32 	%f152, [%r9+1796];
	fma.rn.f32 	%f153, %f149, %f152, %f144;
	ld.shared.f32 	%f154, [%r9+1800];
	fma.rn.f32 	%f155, %f149, %f154, %f146;
	ld.shared.f32 	%f156, [%r9+1804];
	fma.rn.f32 	%f157, %f149, %f156, %f148;
	ld.shared.f32 	%f158, [%r8+60];
	ld.shared.f32 	%f159, [%r9+1920];
	fma.rn.f32 	%f160, %f158, %f159, %f151;
	ld.shared.f32 	%f161, [%r9+1924];
	fma.rn.f32 	%f162, %f158, %f161, %f153;
	ld.shared.f32 	%f163, [%r9+1928];
	fma.rn.f32 	%f164, %f158, %f163, %f155;
	ld.shared.f32 	%f165, [%r9+1932];
	fma.rn.f32 	%f166, %f158, %f165, %f157;
	ld.shared.f32 	%f167, [%r8+64];
	ld.shared.f32 	%f168, [%r9+2048];
	fma.rn.f32 	%f169, %f167, %f168, %f160;
	ld.shared.f32 	%f170, [%r9+2052];
	fma.rn.f32 	%f171, %f167, %f170, %f162;
	ld.shared.f32 	%f172, [%r9+2056];
	fma.rn.f32 	%f173, %f167, %f172, %f164;
	ld.shared.f32 	%f174, [%r9+2060];
	fma.rn.f32 	%f175, %f167, %f174, %f166;
	ld.shared.f32 	%f176, [%r8+68];
	ld.shared.f32 	%f177, [%r9+2176];
	fma.rn.f32 	%f178, %f176, %f177, %f169;
	ld.shared.f32 	%f179, [%r9+2180];
	fma.rn.f32 	%f180, %f176, %f179, %f171;
	ld.shared.f32 	%f181, [%r9+2184];
	fma.rn.f32 	%f182, %f176, %f181, %f173;
	ld.shared.f32 	%f183, [%r9+2188];
	fma.rn.f32 	%f184, %f176, %f183, %f175;
	ld.shared.f32 	%f185, [%r8+72];
	ld.shared.f32 	%f186, [%r9+2304];
	fma.rn.f32 	%f187, %f185, %f186, %f178;
	ld.shared.f32 	%f188, [%r9+2308];
	fma.rn.f32 	%f189, %f185, %f188, %f180;
	ld.shared.f32 	%f190, [%r9+2312];
	fma.rn.f32 	%f191, %f185, %f190, %f182;
	ld.shared.f32 	%f192, [%r9+2316];
	fma.rn.f32 	%f193, %f185, %f192, %f184;
	ld.shared.f32 	%f194, [%r8+76];
	ld.shared.f32 	%f195, [%r9+2432];
	fma.rn.f32 	%f196, %f194, %f195, %f187;
	ld.shared.f32 	%f197, [%r9+2436];
	fma.rn.f32 	%f198, %f194, %f197, %f189;
	ld.shared.f32 	%f199, [%r9+2440];
	fma.rn.f32 	%f200, %f194, %f199, %f191;
	ld.shared.f32 	%f201, [%r9+2444];
	fma.rn.f32 	%f202, %f194, %f201, %f193;
	ld.shared.f32 	%f203, [%r8+80];
	ld.shared.f32 	%f204, [%r9+2560];
	fma.rn.f32 	%f205, %f203, %f204, %f196;
	ld.shared.f32 	%f206, [%r9+2564];
	fma.rn.f32 	%f207, %f203, %f206, %f198;
	ld.shared.f32 	%f208, [%r9+2568];
	fma.rn.f32 	%f209, %f203, %f208, %f200;
	ld.shared.f32 	%f210, [%r9+2572];
	fma.rn.f32 	%f211, %f203, %f210, %f202;
	ld.shared.f32 	%f212, [%r8+84];
	ld.shared.f32 	%f213, [%r9+2688];
	fma.rn.f32 	%f214, %f212, %f213, %f205;
	ld.shared.f32 	%f215, [%r9+2692];
	fma.rn.f32 	%f216, %f212, %f215, %f207;
	ld.shared.f32 	%f217, [%r9+2696];
	fma.rn.f32 	%f218, %f212, %f217, %f209;
	ld.shared.f32 	%f219, [%r9+2700];
	fma.rn.f32 	%f220, %f212, %f219, %f211;
	ld.shared.f32 	%f221, [%r8+88];
	ld.shared.f32 	%f222, [%r9+2816];
	fma.rn.f32 	%f223, %f221, %f222, %f214;
	ld.shared.f32 	%f224, [%r9+2820];
	fma.rn.f32 	%f225, %f221, %f224, %f216;
	ld.shared.f32 	%f226, [%r9+2824];
	fma.rn.f32 	%f227, %f221, %f226, %f218;
	ld.shared.f32 	%f228, [%r9+2828];
	fma.rn.f32 	%f229, %f221, %f228, %f220;
	ld.shared.f32 	%f230, [%r8+92];
	ld.shared.f32 	%f231, [%r9+2944];
	fma.rn.f32 	%f232, %f230, %f231, %f223;
	ld.shared.f32 	%f233, [%r9+2948];
	fma.rn.f32 	%f234, %f230, %f233, %f225;
	ld.shared.f32 	%f235, [%r9+2952];
	fma.rn.f32 	%f236, %f230, %f235, %f227;
	ld.shared.f32 	%f237, [%r9+2956];
	fma.rn.f32 	%f238, %f230, %f237, %f229;
	ld.shared.f32 	%f239, [%r8+96];
	ld.shared.f32 	%f240, [%r9+3072];
	fma.rn.f32 	%f241, %f239, %f240, %f232;
	ld.shared.f32 	%f242, [%r9+3076];
	fma.rn.f32 	%f243, %f239, %f242, %f234;
	ld.shared.f32 	%f244, [%r9+3080];
	fma.rn.f32 	%f245, %f239, %f244, %f236;
	ld.shared.f32 	%f246, [%r9+3084];
	fma.rn.f32 	%f247, %f239, %f246, %f238;
	ld.shared.f32 	%f248, [%r8+100];
	ld.shared.f32 	%f249, [%r9+3200];
	fma.rn.f32 	%f250, %f248, %f249, %f241;
	ld.shared.f32 	%f251, [%r9+3204];
	fma.rn.f32 	%f252, %f248, %f251, %f243;
	ld.shared.f32 	%f253, [%r9+3208];
	fma.rn.f32 	%f254, %f248, %f253, %f245;
	ld.shared.f32 	%f255, [%r9+3212];
	fma.rn.f32 	%f256, %f248, %f255, %f247;
	ld.shared.f32 	%f257, [%r8+104];
	ld.shared.f32 	%f258, [%r9+3328];
	fma.rn.f32 	%f259, %f257, %f258, %f250;
	ld.shared.f32 	%f260, [%r9+3332];
	fma.rn.f32 	%f261, %f257, %f260, %f252;
	ld.shared.f32 	%f262, [%r9+3336];
	fma.rn.f32 	%f263, %f257, %f262, %f254;
	ld.shared.f32 	%f264, [%r9+3340];
	fma.rn.f32 	%f265, %f257, %f264, %f256;
	ld.shared.f32 	%f266, [%r8+108];
	ld.shared.f32 	%f267, [%r9+3456];
	fma.rn.f32 	%f268, %f266, %f267, %f259;
	ld.shared.f32 	%f269, [%r9+3460];
	fma.rn.f32 	%f270, %f266, %f269, %f261;
	ld.shared.f32 	%f271, [%r9+3464];
	fma.rn.f32 	%f272, %f266, %f271, %f263;
	ld.shared.f32 	%f273, [%r9+3468];
	fma.rn.f32 	%f274, %f266, %f273, %f265;
	ld.shared.f32 	%f275, [%r8+112];
	ld.shared.f32 	%f276, [%r9+3584];
	fma.rn.f32 	%f277, %f275, %f276, %f268;
	ld.shared.f32 	%f278, [%r9+3588];
	fma.rn.f32 	%f279, %f275, %f278, %f270;
	ld.shared.f32 	%f280, [%r9+3592];
	fma.rn.f32 	%f281, %f275, %f280, %f272;
	ld.shared.f32 	%f282, [%r9+3596];
	fma.rn.f32 	%f283, %f275, %f282, %f274;
	ld.shared.f32 	%f284, [%r8+116];
	ld.shared.f32 	%f285, [%r9+3712];
	fma.rn.f32 	%f286, %f284, %f285, %f277;
	ld.shared.f32 	%f287, [%r9+3716];
	fma.rn.f32 	%f288, %f284, %f287, %f279;
	ld.shared.f32 	%f289, [%r9+3720];
	fma.rn.f32 	%f290, %f284, %f289, %f281;
	ld.shared.f32 	%f291, [%r9+3724];
	fma.rn.f32 	%f292, %f284, %f291, %f283;
	ld.shared.f32 	%f293, [%r8+120];
	ld.shared.f32 	%f294, [%r9+3840];
	fma.rn.f32 	%f295, %f293, %f294, %f286;
	ld.shared.f32 	%f296, [%r9+3844];
	fma.rn.f32 	%f297, %f293, %f296, %f288;
	ld.shared.f32 	%f298, [%r9+3848];
	fma.rn.f32 	%f299, %f293, %f298, %f290;
	ld.shared.f32 	%f300, [%r9+3852];
	fma.rn.f32 	%f301, %f293, %f300, %f292;
	ld.shared.f32 	%f302, [%r8+124];
	ld.shared.f32 	%f303, [%r9+3968];
	fma.rn.f32 	%f314, %f302, %f303, %f295;
	ld.shared.f32 	%f304, [%r9+3972];
	fma.rn.f32 	%f313, %f302, %f304, %f297;
	ld.shared.f32 	%f305, [%r9+3976];
	fma.rn.f32 	%f312, %f302, %f305, %f299;
	ld.shared.f32 	%f306, [%r9+3980];
	fma.rn.f32 	%f311, %f302, %f306, %f301;
	bar.sync 	0;
	add.s32 	%r31, %r31, 32;
	add.s64 	%rd32, %rd32, 128;
	add.s64 	%rd31, %rd31, %rd4;
	setp.lt.s32 	%p2, %r31, %r13;
	@%p2 bra 	$L__BB0_2;
$L__BB0_3:
	mad.lo.s32 	%r29, %r12, %r5, %r4;
	cvt.s64.s32 	%rd25, %r29;
	cvta.to.global.u64 	%rd26, %rd11;
	mad.lo.s32 	%r30, %r12, %r3, %r2;
	cvt.s64.s32 	%rd27, %r30;
	add.s64 	%rd28, %rd25, %rd27;
	shl.b64 	%rd29, %rd28, 2;
	add.s64 	%rd30, %rd26, %rd29;
	st.global.f32 	[%rd30], %f314;
	st.global.f32 	[%rd30+4], %f313;
	st.global.f32 	[%rd30+8], %f312;
	st.global.f32 	[%rd30+12], %f311;
	ret;

}


// ===== COMPILED SASS (sm_100) =====

	.target	sm_100

	.elftype	@"ET_EXEC"


//--------------------- .note.nv.tkinfo           --------------------------
	.section	.note.nv.tkinfo,"",@"SHT_NOTE"
	.sectionflags	@"SHF_NOTE_NV_TKINFO"
	.tkinfo
        /*0018*/ 	.word	0x00000002
        /*0030*/ 	.string	""
        /*0030*/ 	.string	"ptxas"
        /*0030*/ 	.string	"Cuda compilation tools, release 13.0, V13.0.88"
        /*0030*/ 	.string	"Build cuda_13.0.r13.0/compiler.36424714_0"
        /*0030*/ 	.string	"-arch sm_100 -m 64 "



//--------------------- .note.nv.cuinfo           --------------------------
	.section	.note.nv.cuinfo,"",@"SHT_NOTE"
	.sectionflags	@"SHF_NOTE_NV_CUINFO"
        /*0018*/ 	.short	0x0002
        /*001a*/ 	.short	0x0064
        /*001c*/ 	.short	0x0082
	.zero		2


//--------------------- .nv.info                  --------------------------
	.section	.nv.info,"",@"SHT_CUDA_INFO"
	.align	4


	//----- nvinfo : EIATTR_REGCOUNT
	.align		4
        /*0000*/ 	.byte	0x04, 0x2f
        /*0002*/ 	.short	(.L_1 - .L_0)
	.align		4
.L_0:
        /*0004*/ 	.word	index@(_Z22gemm6_4x1_micro_kerneliiiPfS_S_)
        /*0008*/ 	.word	0x00000028


	//----- nvinfo : EIATTR_FRAME_SIZE
	.align		4
.L_1:
        /*000c*/ 	.byte	0x04, 0x11
        /*000e*/ 	.short	(.L_3 - .L_2)
	.align		4
.L_2:
        /*0010*/ 	.word	index@(_Z22gemm6_4x1_micro_kerneliiiPfS_S_)
        /*0014*/ 	.word	0x00000000


	//----- nvinfo : EIATTR_MIN_STACK_SIZE
	.align		4
.L_3:
        /*0018*/ 	.byte	0x04, 0x12
        /*001a*/ 	.short	(.L_5 - .L_4)
	.align		4
.L_4:
        /*001c*/ 	.word	index@(_Z22gemm6_4x1_micro_kerneliiiPfS_S_)
        /*0020*/ 	.word	0x00000000
.L_5:


//--------------------- .nv.compat                --------------------------
	.section	.nv.compat,"",@"SHT_CUDA_COMPAT_INFO"
	.align	4
        /*0000*/ 	.byte	0x02, 0x09, 0x00, 0x00, 0x02, 0x02, 0x01, 0x00, 0x02, 0x05, 0x05, 0x00, 0x03, 0x07, 0x01, 0x01
        /*0010*/ 	.byte	0x02, 0x03, 0x00, 0x00, 0x02, 0x06, 0x01, 0x00, 0x04, 0x0b, 0x08, 0x00, 0x09, 0x00, 0x00, 0x00
        /*0020*/ 	.byte	0x00, 0x00, 0x00, 0x00


//--------------------- .nv.info._Z22gemm6_4x1_micro_kerneliiiPfS_S_ --------------------------
	.section	.nv.info._Z22gemm6_4x1_micro_kerneliiiPfS_S_,"",@"SHT_CUDA_INFO"
	.sectionflags	@""
	.align	4


	//----- nvinfo : EIATTR_CUDA_API_VERSION
	.align		4
        /*0000*/ 	.byte	0x04, 0x37
        /*0002*/ 	.short	(.L_7 - .L_6)
.L_6:
        /*0004*/ 	.word	0x00000082


	//----- nvinfo : EIATTR_KPARAM_INFO
	.align		4
.L_7:
        /*0008*/ 	.byte	0x04, 0x17
        /*000a*/ 	.short	(.L_9 - .L_8)
.L_8:
        /*000c*/ 	.word	0x00000000
        /*0010*/ 	.short	0x0005
        /*0012*/ 	.short	0x0020
        /*0014*/ 	.byte	0x00, 0xf5, 0x21, 0x00


	//----- nvinfo : EIATTR_KPARAM_INFO
	.align		4
.L_9:
        /*0018*/ 	.byte	0x04, 0x17
        /*001a*/ 	.short	(.L_11 - .L_10)
.L_10:
        /*001c*/ 	.word	0x00000000
        /*0020*/ 	.short	0x0004
        /*0022*/ 	.short	0x0018
        /*0024*/ 	.byte	0x00, 0xf5, 0x21, 0x00


	//----- nvinfo : EIATTR_KPARAM_INFO
	.align		4
.L_11:
        /*0028*/ 	.byte	0x04, 0x17
        /*002a*/ 	.short	(.L_13 - .L_12)
.L_12:
        /*002c*/ 	.word	0x00000000
        /*0030*/ 	.short	0x0003
        /*0032*/ 	.short	0x0010
        /*0034*/ 	.byte	0x00, 0xf5, 0x21, 0x00


	//----- nvinfo : EIATTR_KPARAM_INFO
	.align		4
.L_13:
        /*0038*/ 	.byte	0x04, 0x17
        /*003a*/ 	.short	(.L_15 - .L_14)
.L_14:
        /*003c*/ 	.word	0x00000000
        /*0040*/ 	.short	0x0002
        /*0042*/ 	.short	0x0008
        /*0044*/ 	.byte	0x00, 0xf0, 0x11, 0x00


	//----- nvinfo : EIATTR_KPARAM_INFO
	.align		4
.L_15:
        /*0048*/ 	.byte	0x04, 0x17
        /*004a*/ 	.short	(.L_17 - .L_16)
.L_16:
        /*004c*/ 	.word	0x00000000
        /*0050*/ 	.short	0x0001
        /*0052*/ 	.short	0x0004
        /*0054*/ 	.byte	0x00, 0xf0, 0x11, 0x00


	//----- nvinfo : EIATTR_KPARAM_INFO
	.align		4
.L_17:
        /*0058*/ 	.byte	0x04, 0x17
        /*005a*/ 	.short	(.L_19 - .L_18)
.L_18:
        /*005c*/ 	.word	0x00000000
        /*0060*/ 	.short	0x0000
        /*0062*/ 	.short	0x0000
        /*0064*/ 	.byte	0x00, 0xf0, 0x11, 0x00


	//----- nvinfo : EIATTR_SPARSE_MMA_MASK
	.align		4
.L_19:
        /*0068*/ 	.byte	0x03, 0x50
        /*006a*/ 	.short	0x0000


	//----- nvinfo : EIATTR_MAXREG_COUNT
	.align		4
        /*006c*/ 	.byte	0x03, 0x1b
        /*006e*/ 	.short	0x00ff


	//----- nvinfo : EIATTR_NUM_BARRIERS
	.align		4
        /*0070*/ 	.byte	0x02, 0x4c
        /*0072*/ 	.byte	0x01
	.zero		1


	//----- nvinfo : EIATTR_MERCURY_ISA_VERSION
	.align		4
        /*0074*/ 	.byte	0x03, 0x5f
        /*0076*/ 	.short	0x0101


	//----- nvinfo : EIATTR_VRC_CTA_INIT_COUNT
	.align		4
        /*0078*/ 	.byte	0x02, 0x4a
	.zero		1
	.zero		1


	//----- nvinfo : EIATTR_EXIT_INSTR_OFFSETS
	.align		4
        /*007c*/ 	.byte	0x04, 0x1c
        /*007e*/ 	.short	(.L_21 - .L_20)


	//   ....[0]....
.L_20:
        /*0080*/ 	.word	0x00000f90


	//----- nvinfo : EIATTR_MAX_THREADS
	.align		4
.L_21:
        /*0084*/ 	.byte	0x04, 0x05
        /*0086*/ 	.short	(.L_23 - .L_22)
.L_22:
        /*0088*/ 	.word	0x00000100
        /*008c*/ 	.word	0x00000001
        /*0090*/ 	.word	0x00000001


	//----- nvinfo : EIATTR_CBANK_PARAM_SIZE
	.align		4
.L_23:
        /*0094*/ 	.byte	0x03, 0x19
        /*0096*/ 	.short	0x0028


	//----- nvinfo : EIATTR_PARAM_CBANK
	.align		4
        /*0098*/ 	.byte	0x04, 0x0a
        /*009a*/ 	.short	(.L_25 - .L_24)
	.align		4
.L_24:
        /*009c*/ 	.word	index@(.nv.constant0._Z22gemm6_4x1_micro_kerneliiiPfS_S_)
        /*00a0*/ 	.short	0x0380
        /*00a2*/ 	.short	0x0028


	//----- nvinfo : EIATTR_SW_WAR
	.align		4
.L_25:
        /*00a4*/ 	.byte	0x04, 0x36
        /*00a6*/ 	.short	(.L_27 - .L_26)
.L_26:
        /*00a8*/ 	.word	0x00000008
.L_27:


//--------------------- .nv.callgraph             --------------------------
	.section	.nv.callgraph,"",@"SHT_CUDA_CALLGRAPH"
	.align	4
	.sectionentsize	8
	.align		4
        /*0000*/ 	.word	0x00000000
	.align		4
        /*0004*/ 	.word	0xffffffff
	.align		4
        /*0008*/ 	.word	0x00000000
	.align		4
        /*000c*/ 	.word	0xfffffffe
	.align		4
        /*0010*/ 	.word	0x00000000
	.align		4
        /*0014*/ 	.word	0xfffffffd
	.align		4
        /*0018*/ 	.word	0x00000000
	.align		4
        /*001c*/ 	.word	0xfffffffc


//--------------------- .text._Z22gemm6_4x1_micro_kerneliiiPfS_S_ --------------------------
	.section	.text._Z22gemm6_4x1_micro_kerneliiiPfS_S_,"ax",@progbits
	.align	128
        .global         _Z22gemm6_4x1_micro_kerneliiiPfS_S_
        .type           _Z22gemm6_4x1_micro_kerneliiiPfS_S_,@function
        .size           _Z22gemm6_4x1_micro_kerneliiiPfS_S_,(.L_x_3 - _Z22gemm6_4x1_micro_kerneliiiPfS_S_)
        .other          _Z22gemm6_4x1_micro_kerneliiiPfS_S_,@"STO_CUDA_ENTRY STV_DEFAULT"
_Z22gemm6_4x1_micro_kerneliiiPfS_S_:
.text._Z22gemm6_4x1_micro_kerneliiiPfS_S_:
[----:B------:R-:W-:Y:S01]  /*0000*/  LDC R1, c[0x0][0x37c] ;  /* 0x0000df00ff017b82 */ /* 0x000fe20000000800 */
[----:B------:R-:W0:Y:S01]  /*0010*/  S2R R0, SR_TID.X ;  /* 0x0000000000007919 */ /* 0x000e220000002100 */
[----:B------:R-:W1:Y:S06]  /*0020*/  LDCU UR12, c[0x0][0x388] ;  /* 0x00007100ff0c77ac */ /* 0x000e6c0008000800 */
[----:B------:R-:W2:Y:S01]  /*0030*/  S2UR UR6, SR_CTAID.X ;  /* 0x00000000000679c3 */ /* 0x000ea20000002500 */
[----:B------:R-:W-:Y:S01]  /*0040*/  HFMA2 R36, -RZ, RZ, 0, 0 ;  /* 0x00000000ff247431 */ /* 0x000fe200000001ff */
[----:B------:R-:W3:Y:S01]  /*0050*/  S2R R26, SR_CTAID.Y ;  /* 0x00000000001a7919 */ /* 0x000ee20000002600 */
[----:B------:R-:W-:-:S02]  /*0060*/  MOV R22, RZ ;  /* 0x000000ff00167202 */ /* 0x000fc40000000f00 */
[----:B------:R-:W-:Y:S01]  /*0070*/  CS2R R20, SRZ ;  /* 0x0000000000147805 */ /* 0x000fe2000001ff00 */
[----:B------:R-:W4:Y:S01]  /*0080*/  LDCU.64 UR10, c[0x0][0x358] ;  /* 0x00006b00ff0a77ac */ /* 0x000f220008000a00 */
[----:B-1----:R-:W-:Y:S02]  /*0090*/  UISETP.GE.AND UP0, UPT, UR12, 0x1, UPT ;  /* 0x000000010c00788c */ /* 0x002fe4000bf06270 */
[----:B--2---:R-:W-:Y:S01]  /*00a0*/  USHF.L.U32 UR6, UR6, 0x5, URZ ;  /* 0x0000000506067899 */ /* 0x004fe200080006ff */
[----:B0-----:R-:W-:Y:S02]  /*00b0*/  SHF.L.U32 R28, R0, 0x2, RZ ;  /* 0x00000002001c7819 */ /* 0x001fe400000006ff */
[----:B------:R-:W-:Y:S02]  /*00c0*/  SHF.R.U32.HI R27, RZ, 0x3, R0 ;  /* 0x00000003ff1b7819 */ /* 0x000fe40000011600 */
[----:B---3--:R-:W-:Y:S02]  /*00d0*/  SHF.L.U32 R26, R26, 0x5, RZ ;  /* 0x000000051a1a7819 */ /* 0x008fe400000006ff */
[----:B------:R-:W-:Y:S01]  /*00e0*/  LOP3.LUT R28, R28, 0x1c, RZ, 0xc0, !PT ;  /* 0x0000001c1c1c7812 */ /* 0x000fe200078ec0ff */
[----:B----4-:R-:W-:Y:S06]  /*00f0*/  BRA.U !UP0, `(.L_x_0) ;  /* 0x0000000d08707547 */ /* 0x010fec000b800000 */
[----:B------:R-:W0:Y:S01]  /*0100*/  LDC R4, c[0x0][0x380] ;  /* 0x0000e000ff047b82 */ /* 0x000e220000000800 */
[----:B------:R-:W1:Y:S01]  /*0110*/  LDCU.64 UR14, c[0x0][0x398] ;  /* 0x00007300ff0e77ac */ /* 0x000e620008000a00 */
[----:B------:R-:W-:Y:S01]  /*0120*/  IMAD R2, R27, UR12, R28 ;  /* 0x0000000c1b027c24 */ /* 0x000fe2000f8e021c */
[----:B------:R-:W-:Y:S01]  /*0130*/  SHF.L.U32 R24, R28, 0x2, RZ ;  /* 0x000000021c187819 */ /* 0x000fe200000006ff */
[----:B------:R-:W-:Y:S01]  /*0140*/  IMAD R5, R26, UR12, RZ ;  /* 0x0000000c1a057c24 */ /* 0x000fe2000f8e02ff */
[----:B------:R-:W2:Y:S01]  /*0150*/  LDCU.64 UR4, c[0x0][0x390] ;  /* 0x00007200ff0477ac */ /* 0x000ea20008000a00 */
[----:B------:R-:W-:Y:S01]  /*0160*/  IMAD.WIDE.U32 R2, R2, 0x4, RZ ;  /* 0x0000000402027825 */ /* 0x000fe200078e00ff */
[----:B------:R-:W-:Y:S01]  /*0170*/  CS2R R20, SRZ ;  /* 0x0000000000147805 */ /* 0x000fe2000001ff00 */
[----:B------:R-:W3:Y:S01]  /*0180*/  S2UR UR9, SR_CgaCtaId ;  /* 0x00000000000979c3 */ /* 0x000ee20000008800 */
[----:B------:R-:W-:Y:S01]  /*0190*/  UMOV UR7, 0x400 ;  /* 0x0000040000077882 */ /* 0x000fe20000000000 */
[----:B------:R-:W-:Y:S01]  /*01a0*/  MOV R22, RZ ;  /* 0x000000ff00167202 */ /* 0x000fe20000000f00 */
[----:B------:R-:W-:Y:S01]  /*01b0*/  UIADD3 UR8, UPT, UPT, UR7, 0x1000, URZ ;  /* 0x0000100007087890 */ /* 0x000fe2000fffe0ff */
[----:B------:R-:W-:Y:S01]  /*01c0*/  IMAD.WIDE R2, R5, 0x4, R2 ;  /* 0x0000000405027825 */ /* 0x000fe200078e0202 */
[----:B------:R-:W-:-:S02]  /*01d0*/  LOP3.LUT R5, R0, 0x7, RZ, 0xc0, !PT ;  /* 0x0000000700057812 */ /* 0x000fc400078ec0ff */
[----:B------:R-:W-:Y:S02]  /*01e0*/  MOV R36, RZ ;  /* 0x000000ff00247202 */ /* 0x000fe40000000f00 */
[C---:B------:R-:W-:Y:S02]  /*01f0*/  LEA R0, R27.reuse, R24, 0x7 ;  /* 0x000000181b007211 */ /* 0x040fe400078e38ff */
[----:B-1----:R-:W-:Y:S01]  /*0200*/  IADD3 R30, P0, PT, R2, UR14, RZ ;  /* 0x0000000e021e7c10 */ /* 0x002fe2000ff1e0ff */
[----:B--2---:R-:W-:Y:S01]  /*0210*/  UIMAD.WIDE UR4, UR6, 0x4, UR4 ;  /* 0x00000004060478a5 */ /* 0x004fe2000f8e0204 */
[----:B0-----:R-:W-:Y:S02]  /*0220*/  IMAD R25, R27, R4, RZ ;  /* 0x000000041b197224 */ /* 0x001fe400078e02ff */
[----:B------:R-:W-:Y:S02]  /*0230*/  IADD3 R30, P1, PT, R30, 0x8, RZ ;  /* 0x000000081e1e7810 */ /* 0x000fe40007f3e0ff */
[----:B------:R-:W-:Y:S01]  /*0240*/  SHF.L.U32 R2, R4, 0x5, RZ ;  /* 0x0000000504027819 */ /* 0x000fe200000006ff */
[----:B------:R-:W-:Y:S01]  /*0250*/  IMAD.WIDE R32, R25, 0x4, RZ ;  /* 0x0000000419207825 */ /* 0x000fe200078e02ff */
[----:B------:R-:W-:-:S02]  /*0260*/  IADD3.X R31, PT, PT, RZ, UR15, R3, P1, P0 ;  /* 0x0000000fff1f7c10 */ /* 0x000fc40008fe0403 */
[----:B------:R-:W-:Y:S01]  /*0270*/  MOV R35, UR5 ;  /* 0x0000000500237c02 */ /* 0x000fe20008000f00 */
[----:B---3--:R-:W-:Y:S01]  /*0280*/  ULEA UR8, UR9, UR8, 0x18 ;  /* 0x0000000809087291 */ /* 0x008fe2000f8ec0ff */
[----:B------:R-:W-:Y:S01]  /*0290*/  IADD3 R25, PT, PT, R28, R25, RZ ;  /* 0x000000191c197210 */ /* 0x000fe20007ffe0ff */
[----:B------:R-:W-:Y:S01]  /*02a0*/  IMAD.WIDE.U32 R32, R5, 0x10, R32 ;  /* 0x0000001005207825 */ /* 0x000fe200078e0020 */
[----:B------:R-:W-:Y:S01]  /*02b0*/  MOV R34, UR4 ;  /* 0x0000000400227c02 */ /* 0x000fe20008000f00 */
[----:B------:R-:W-:Y:S02]  /*02c0*/  ULEA UR7, UR9, UR7, 0x18 ;  /* 0x0000000709077291 */ /* 0x000fe4000f8ec0ff */
[----:B------:R-:W-:Y:S01]  /*02d0*/  LEA R3, R27, UR8, 0x7 ;  /* 0x000000081b037c11 */ /* 0x000fe2000f8e38ff */
[----:B------:R-:W-:-:S09]  /*02e0*/  UMOV UR4, URZ ;  /* 0x000000ff00047c82 */ /* 0x000fd20008000000 */
.L_x_1:
[----:B------:R-:W-:Y:S01]  /*02f0*/  IADD3 R12, P0, PT, R32, R34, RZ ;  /* 0x00000022200c7210 */ /* 0x000fe20007f1e0ff */
[----:B------:R-:W-:Y:S01]  /*0300*/  IMAD.WIDE R14, R25, 0x4, R34 ;  /* 0x00000004190e7825 */ /* 0x000fe200078e0222 */
[----:B------:R-:W2:Y:S02]  /*0310*/  LDG.E R8, desc[UR10][R30.64+-0x8] ;  /* 0xfffff80a1e087981 */ /* 0x000ea4000c1e1900 */
[----:B------:R-:W-:Y:S02]  /*0320*/  IADD3.X R13, PT, PT, R33, R35, RZ, P0, !PT ;  /* 0x00000023210d7210 */ /* 0x000fe400007fe4ff */
[----:B------:R-:W3:Y:S04]  /*0330*/  LDG.E R4, desc[UR10][R14.64] ;  /* 0x0000000a0e047981 */ /* 0x000ee8000c1e1900 */
[----:B------:R-:W3:Y:S04]  /*0340*/  LDG.E R5, desc[UR10][R12.64+0x4] ;  /* 0x0000040a0c057981 */ /* 0x000ee8000c1e1900 */
[----:B------:R-:W3:Y:S04]  /*0350*/  LDG.E R6, desc[UR10][R12.64+0x8] ;  /* 0x0000080a0c067981 */ /* 0x000ee8000c1e1900 */
[----:B------:R-:W3:Y:S04]  /*0360*/  LDG.E R7, desc[UR10][R12.64+0xc] ;  /* 0x00000c0a0c077981 */ /* 0x000ee8000c1e1900 */
[----:B------:R-:W2:Y:S04]  /*0370*/  LDG.E R9, desc[UR10][R30.64+-0x4] ;  /* 0xfffffc0a1e097981 */ /* 0x000ea8000c1e1900 */
[----:B------:R-:W2:Y:S04]  /*0380*/  LDG.E R10, desc[UR10][R30.64] ;  /* 0x0000000a1e0a7981 */ /* 0x000ea8000c1e1900 */
[----:B------:R-:W2:Y:S04]  /*0390*/  LDG.E R11, desc[UR10][R30.64+0x4] ;  /* 0x0000040a1e0b7981 */ /* 0x000ea8000c1e1900 */
[----:B---3--:R-:W-:Y:S04]  /*03a0*/  STS.128 [R0+UR7], R4 ;  /* 0x0000000400007988 */ /* 0x008fe80008000c07 */
[----:B--2---:R-:W-:Y:S01]  /*03b0*/  STS.128 [R0+UR8], R8 ;  /* 0x0000000800007988 */ /* 0x004fe20008000c08 */
[----:B------:R-:W-:Y:S06]  /*03c0*/  BAR.SYNC.DEFER_BLOCKING 0x0 ;  /* 0x0000000000007b1d */ /* 0x000fec0000010000 */
[----:B------:R-:W-:Y:S04]  /*03d0*/  LDS.128 R4, [R3] ;  /* 0x0000000003047984 */ /* 0x000fe80000000c00 */
[----:B------:R-:W0:Y:S04]  /*03e0*/  LDS.128 R16, [R24+UR7] ;  /* 0x0000000718107984 */ /* 0x000e280008000c00 */
[----:B------:R-:W1:Y:S04]  /*03f0*/  LDS.128 R12, [R24+UR7+0x80] ;  /* 0x00008007180c7984 */ /* 0x000e680008000c00 */
[----:B------:R-:W2:Y:S01]  /*0400*/  LDS.128 R8, [R24+UR7+0x100] ;  /* 0x0001000718087984 */ /* 0x000ea20008000c00 */
[C---:B0-----:R-:W-:Y:S01]  /*0410*/  FFMA R29, R4.reuse, R16, R20 ;  /* 0x00000010041d7223 */ /* 0x041fe20000000014 */
[C---:B------:R-:W-:Y:S01]  /*0420*/  FFMA R16, R4.reuse, R17, R21 ;  /* 0x0000001104107223 */ /* 0x040fe20000000015 */
[----:B------:R-:W-:-:S02]  /*0430*/  FFMA R17, R4, R18, R22 ;  /* 0x0000001204117223 */ /* 0x000fc40000000016 */
[----:B------:R-:W0:Y:S01]  /*0440*/  LDS.128 R20, [R24+UR7+0x180] ;  /* 0x0001800718147984 */ /* 0x000e220008000c00 */
[----:B------:R-:W-:Y:S01]  /*0450*/  FFMA R36, R4, R19, R36 ;  /* 0x0000001304247223 */ /* 0x000fe20000000024 */
[----:B-1----:R-:W-:Y:S01]  /*0460*/  FFMA R19, R12, R5, R29 ;  /* 0x000000050c137223 */ /* 0x002fe2000000001d */
[C---:B------:R-:W-:Y:S01]  /*0470*/  FFMA R13, R5.reuse, R13, R16 ;  /* 0x0000000d050d7223 */ /* 0x040fe20000000010 */
[C---:B------:R-:W-:Y:S01]  /*0480*/  FFMA R29, R5.reuse, R14, R17 ;  /* 0x0000000e051d7223 */ /* 0x040fe20000000011 */
[----:B------:R-:W-:Y:S01]  /*0490*/  FFMA R4, R5, R15, R36 ;  /* 0x0000000f05047223 */ /* 0x000fe20000000024 */
[----:B--2---:R-:W-:Y:S01]  /*04a0*/  FFMA R5, R8, R6, R19 ;  /* 0x0000000608057223 */ /* 0x004fe20000000013 */
[C---:B------:R-:W-:Y:S01]  /*04b0*/  FFMA R8, R6.reuse, R9, R13 ;  /* 0x0000000906087223 */ /* 0x040fe2000000000d */
[----:B------:R-:W-:Y:S04]  /*04c0*/  LDS.128 R16, [R3+0x10] ;  /* 0x0000100003107984 */ /* 0x000fe80000000c00 */
[----:B------:R-:W1:Y:S01]  /*04d0*/  LDS.128 R12, [R24+UR7+0x200] ;  /* 0x00020007180c7984 */ /* 0x000e620008000c00 */
[C---:B------:R-:W-:Y:S01]  /*04e0*/  FFMA R9, R6.reuse, R10, R29 ;  /* 0x0000000a06097223 */ /* 0x040fe2000000001d */
[----:B------:R-:W-:Y:S01]  /*04f0*/  FFMA R4, R6, R11, R4 ;  /* 0x0000000b06047223 */ /* 0x000fe20000000004 */
[----:B0-----:R-:W-:Y:S01]  /*0500*/  FFMA R29, R20, R7, R5 ;  /* 0x00000007141d7223 */ /* 0x001fe20000000005 */
[C---:B------:R-:W-:Y:S01]  /*0510*/  FFMA R20, R7.reuse, R21, R8 ;  /* 0x0000001507147223 */ /* 0x040fe20000000008 */
[----:B------:R-:W-:-:S02]  /*0520*/  FFMA R21, R7, R22, R9 ;  /* 0x0000001607157223 */ /* 0x000fc40000000009 */
[----:B------:R-:W0:Y:S01]  /*0530*/  LDS.128 R8, [R24+UR7+0x280] ;  /* 0x0002800718087984 */ /* 0x000e220008000c00 */
[----:B------:R-:W-:-:S03]  /*0540*/  FFMA R22, R7, R23, R4 ;  /* 0x0000001707167223 */ /* 0x000fc60000000004 */
[----:B------:R-:W2:Y:S01]  /*0550*/  LDS.128 R4, [R24+UR7+0x300] ;  /* 0x0003000718047984 */ /* 0x000ea20008000c00 */
[C---:B-1----:R-:W-:Y:S01]  /*0560*/  FFMA R29, R16.reuse, R12, R29 ;  /* 0x0000000c101d7223 */ /* 0x042fe2000000001d */
[C---:B------:R-:W-:Y:S01]  /*0570*/  FFMA R12, R16.reuse, R13, R20 ;  /* 0x0000000d100c7223 */ /* 0x040fe20000000014 */
[C---:B------:R-:W-:Y:S01]  /*0580*/  FFMA R13, R16.reuse, R14, R21 ;  /* 0x0000000e100d7223 */ /* 0x040fe20000000015 */
[----:B------:R-:W-:Y:S02]  /*0590*/  FFMA R16, R16, R15, R22 ;  /* 0x0000000f10107223 */ /* 0x000fe40000000016 */
[----:B------:R-:W1:Y:S01]  /*05a0*/  LDS.128 R20, [R24+UR7+0x380] ;  /* 0x0003800718147984 */ /* 0x000e620008000c00 */
[----:B0-----:R-:W-:Y:S01]  /*05b0*/  FFMA R29, R8, R17, R29 ;  /* 0x00000011081d7223 */ /* 0x001fe2000000001d */
[C---:B------:R-:W-:Y:S01]  /*05c0*/  FFMA R9, R17.reuse, R9, R12 ;  /* 0x0000000911097223 */ /* 0x040fe2000000000c */
[C---:B------:R-:W-:Y:S02]  /*05d0*/  FFMA R13, R17.reuse, R10, R13 ;  /* 0x0000000a110d7223 */ /* 0x040fe4000000000d */
[----:B--2---:R-:W-:Y:S01]  /*05e0*/  FFMA R29, R4, R18, R29 ;  /* 0x00000012041d7223 */ /* 0x004fe2000000001d */
[C---:B------:R-:W-:Y:S01]  /*05f0*/  FFMA R4, R18.reuse, R5, R9 ;  /* 0x0000000512047223 */ /* 0x040fe20000000009 */
[----:B------:R-:W-:Y:S01]  /*0600*/  FFMA R16, R17, R11, R16 ;  /* 0x0000000b11107223 */ /* 0x000fe20000000010 */
[----:B------:R-:W-:Y:S01]  /*0610*/  FFMA R5, R18, R6, R13 ;  /* 0x0000000612057223 */ /* 0x000fe2000000000d */
[----:B------:R-:W-:Y:S04]  /*0620*/  LDS.128 R8, [R3+0x20] ;  /* 0x0000200003087984 */ /* 0x000fe80000000c00 */
[----:B------:R-:W0:Y:S01]  /*0630*/  LDS.128 R12, [R24+UR7+0x400] ;  /* 0x00040007180c7984 */ /* 0x000e220008000c00 */
[----:B-1----:R-:W-:Y:S01]  /*0640*/  FFMA R29, R20, R19, R29 ;  /* 0x00000013141d7223 */ /* 0x002fe2000000001d */
[----:B------:R-:W-:Y:S01]  /*0650*/  FFMA R16, R18, R7, R16 ;  /* 0x0000000712107223 */ /* 0x000fe20000000010 */
[C---:B------:R-:W-:Y:S01]  /*0660*/  FFMA R20, R19.reuse, R21, R4 ;  /* 0x0000001513147223 */ /* 0x040fe20000000004 */
[----:B------:R-:W-:-:S02]  /*0670*/  FFMA R21, R19, R22, R5 ;  /* 0x0000001613157223 */ /* 0x000fc40000000005 */
[----:B------:R-:W1:Y:S01]  /*0680*/  LDS.128 R4, [R24+UR7+0x480] ;  /* 0x0004800718047984 */ /* 0x000e620008000c00 */
[----:B------:R-:W-:-:S03]  /*0690*/  FFMA R22, R19, R23, R16 ;  /* 0x0000001713167223 */ /* 0x000fc60000000010 */
[----:B------:R-:W2:Y:S01]  /*06a0*/  LDS.128 R16, [R24+UR7+0x500] ;  /* 0x0005000718107984 */ /* 0x000ea20008000c00 */
[C---:B0-----:R-:W-:Y:S01]  /*06b0*/  FFMA R29, R8.reuse, R12, R29 ;  /* 0x0000000c081d7223 */ /* 0x041fe2000000001d */
[C---:B------:R-:W-:Y:S01]  /*06c0*/  FFMA R12, R8.reuse, R13, R20 ;  /* 0x0000000d080c7223 */ /* 0x040fe20000000014 */
[C---:B------:R-:W-:Y:S01]  /*06d0*/  FFMA R13, R8.reuse, R14, R21 ;  /* 0x0000000e080d7223 */ /* 0x040fe20000000015 */
[----:B------:R-:W-:Y:S02]  /*06e0*/  FFMA R8, R8, R15, R22 ;  /* 0x0000000f08087223 */ /* 0x000fe40000000016 */
[----:B------:R-:W0:Y:S01]  /*06f0*/  LDS.128 R20, [R24+UR7+0x580] ;  /* 0x0005800718147984 */ /* 0x000e220008000c00 */
[----:B-1----:R-:W-:Y:S01]  /*0700*/  FFMA R15, R4, R9, R29 ;  /* 0x00000009040f7223 */ /* 0x002fe2000000001d */
[C---:B------:R-:W-:Y:S01]  /*0710*/  FFMA R5, R9.reuse, R5, R12 ;  /* 0x0000000509057223 */ /* 0x040fe2000000000c */
[C---:B------:R-:W-:Y:S01]  /*0720*/  FFMA R29, R9.reuse, R6, R13 ;  /* 0x00000006091d7223 */ /* 0x040fe2000000000d */
[----:B------:R-:W-:Y:S01]  /*0730*/  FFMA R8, R9, R7, R8 ;  /* 0x0000000709087223 */ /* 0x000fe20000000008 */
[----:B--2---:R-:W-:Y:S01]  /*0740*/  FFMA R9, R16, R10, R15 ;  /* 0x0000000a10097223 */ /* 0x004fe2000000000f */
[C---:B------:R-:W-:Y:S01]  /*0750*/  FFMA R16, R10.reuse, R17, R5 ;  /* 0x000000110a107223 */ /* 0x040fe20000000005 */
[----:B------:R-:W-:Y:S04]  /*0760*/  LDS.128 R12, [R24+UR7+0x600] ;  /* 0x00060007180c7984 */ /* 0x000fe80008000c00 */
[----:B------:R-:W1:Y:S01]  /*0770*/  LDS.128 R4, [R3+0x30] ;  /* 0x0000300003047984 */ /* 0x000e620000000c00 */
        /* <DEDUP_REMOVED lines=15> */
[C---:B------:R-:W-:Y:S01]  /*0870*/  FFMA R21, R5.reuse, R18, R21 ;  /* 0x0000001205157223 */ /* 0x040fe20000000015 */
[----:B------:R-:W-:Y:S01]  /*0880*/  FFMA R4, R5, R19, R4 ;  /* 0x0000001305047223 */ /* 0x000fe20000000004 */
[----:B--2---:R-:W-:Y:S01]  /*0890*/  FFMA R29, R8, R6, R29 ;  /* 0x00000006081d7223 */ /* 0x004fe2000000001d */
[C---:B------:R-:W-:Y:S01]  /*08a0*/  FFMA R8, R6.reuse, R9, R17 ;  /* 0x0000000906087223 */ /* 0x040fe20000000011 */
[C---:B------:R-:W-:Y:S01]  /*08b0*/  FFMA R5, R6.reuse, R10, R21 ;  /* 0x0000000a06057223 */ /* 0x040fe20000000015 */
[----:B------:R-:W-:Y:S04]  /*08c0*/  LDS.128 R16, [R24+UR7+0x800] ;  /* 0x0008000718107984 */ /* 0x000fe80008000c00 */
[----:B------:R-:W0:Y:S01]  /*08d0*/  LDS.128 R20, [R3+0x40] ;  /* 0x0000400003147984 */ /* 0x000e220000000c00 */
[----:B------:R-:W-:Y:S01]  /*08e0*/  FFMA R4, R6, R11, R4 ;  /* 0x0000000b06047223 */ /* 0x000fe20000000004 */
[----:B-1----:R-:W-:Y:S01]  /*08f0*/  FFMA R29, R12, R7, R29 ;  /* 0x000000070c1d7223 */ /* 0x002fe2000000001d */
[----:B------:R-:W-:-:S02]  /*0900*/  FFMA R12, R7, R13, R8 ;  /* 0x0000000d070c7223 */ /* 0x000fc40000000008 */
[----:B------:R-:W1:Y:S01]  /*0910*/  LDS.128 R8, [R24+UR7+0x880] ;  /* 0x0008800718087984 */ /* 0x000e620008000c00 */
[C---:B------:R-:W-:Y:S01]  /*0920*/  FFMA R13, R7.reuse, R14, R5 ;  /* 0x0000000e070d7223 */ /* 0x040fe20000000005 */
[----:B------:R-:W-:Y:S02]  /*0930*/  FFMA R14, R7, R15, R4 ;  /* 0x0000000f070e7223 */ /* 0x000fe40000000004 */
        /* <DEDUP_REMOVED lines=16> */
[----:B0-----:R-:W-:-:S02]  /*0a40*/  FFMA R20, R23, R13, R4 ;  /* 0x0000000d17147223 */ /* 0x001fc40000000004 */
[----:B------:R-:W0:Y:S01]  /*0a50*/  LDS.128 R4, [R24+UR7+0xa80] ;  /* 0x000a800718047984 */ /* 0x000e220008000c00 */
[----:B------:R-:W-:Y:S01]  /*0a60*/  FFMA R21, R12, R23, R21 ;  /* 0x000000170c157223 */ /* 0x000fe20000000015 */
[C---:B------:R-:W-:Y:S01]  /*0a70*/  FFMA R29, R23.reuse, R14, R29 ;  /* 0x0000000e171d7223 */ /* 0x040fe2000000001d */
[----:B------:R-:W-:Y:S02]  /*0a80*/  FFMA R22, R23, R15, R22 ;  /* 0x0000000f17167223 */ /* 0x000fe40000000016 */
        /* <DEDUP_REMOVED lines=13> */
[----:B------:R-:W-:Y:S01]  /*0b60*/  FFMA R18, R18, R15, R22 ;  /* 0x0000000f12127223 */ /* 0x000fe20000000016 */
[----:B------:R-:W-:Y:S04]  /*0b70*/  LDS.128 R4, [R24+UR7+0xc80] ;  /* 0x000c800718047984 */ /* 0x000fe80008000c00 */
[----:B------:R-:W-:Y:S04]  /*0b80*/  LDS.128 R12, [R3+0x60] ;  /* 0x00006000030c7984 */ /* 0x000fe80000000c00 */
[----:B------:R-:W0:Y:S01]  /*0b90*/  LDS.128 R20, [R24+UR7+0xc00] ;  /* 0x000c000718147984 */ /* 0x000e220008000c00 */
[----:B-1----:R-:W-:Y:S01]  /*0ba0*/  FFMA R17, R8, R19, R17 ;  /* 0x0000001308117223 */ /* 0x002fe20000000011 */
[C---:B------:R-:W-:Y:S01]  /*0bb0*/  FFMA R16, R19.reuse, R9, R16 ;  /* 0x0000000913107223 */ /* 0x040fe20000000010 */
[C---:B------:R-:W-:Y:S01]  /*0bc0*/  FFMA R29, R19.reuse, R10, R29 ;  /* 0x0000000a131d7223 */ /* 0x040fe2000000001d */
[----:B------:R-:W-:-:S02]  /*0bd0*/  FFMA R18, R19, R11, R18 ;  /* 0x0000000b13127223 */ /* 0x000fc40000000012 */
[----:B------:R-:W1:Y:S01]  /*0be0*/  LDS.128 R8, [R24+UR7+0xd00] ;  /* 0x000d000718087984 */ /* 0x000e620008000c00 */
[C---:B0-----:R-:W-:Y:S01]  /*0bf0*/  FFMA R37, R12.reuse, R20, R17 ;  /* 0x000000140c257223 */ /* 0x041fe20000000011 */
[C---:B------:R-:W-:Y:S01]  /*0c00*/  FFMA R20, R12.reuse, R21, R16 ;  /* 0x000000150c147223 */ /* 0x040fe20000000010 */
[C---:B------:R-:W-:Y:S01]  /*0c10*/  FFMA R29, R12.reuse, R22, R29 ;  /* 0x000000160c1d7223 */ /* 0x040fe2000000001d */
[----:B------:R-:W-:Y:S01]  /*0c20*/  FFMA R12, R12, R23, R18 ;  /* 0x000000170c0c7223 */ /* 0x000fe20000000012 */
[----:B------:R-:W-:Y:S01]  /*0c30*/  FFMA R37, R4, R13, R37 ;  /* 0x0000000d04257223 */ /* 0x000fe20000000025 */
[C---:B------:R-:W-:Y:S01]  /*0c40*/  FFMA R5, R13.reuse, R5, R20 ;  /* 0x000000050d057223 */ /* 0x040fe20000000014 */
[----:B------:R-:W0:Y:S01]  /*0c50*/  LDS.128 R16, [R24+UR7+0xd80] ;  /* 0x000d800718107984 */ /* 0x000e220008000c00 */
[C---:B------:R-:W-:Y:S01]  /*0c60*/  FFMA R29, R13.reuse, R6, R29 ;  /* 0x000000060d1d7223 */ /* 0x040fe2000000001d */
[----:B------:R-:W-:Y:S01]  /*0c70*/  FFMA R12, R13, R7, R12 ;  /* 0x000000070d0c7223 */ /* 0x000fe2000000000c */
[----:B-1----:R-:W-:Y:S01]  /*0c80*/  FFMA R13, R8, R14, R37 ;  /* 0x0000000e080d7223 */ /* 0x002fe20000000025 */
[C---:B------:R-:W-:Y:S01]  /*0c90*/  FFMA R8, R14.reuse, R9, R5 ;  /* 0x000000090e087223 */ /* 0x040fe20000000005 */
[----:B------:R-:W-:Y:S04]  /*0ca0*/  LDS.128 R20, [R24+UR7+0xe00] ;  /* 0x000e000718147984 */ /* 0x000fe80008000c00 */
[----:B------:R-:W1:Y:S01]  /*0cb0*/  LDS.128 R4, [R3+0x70] ;  /* 0x0000700003047984 */ /* 0x000e620000000c00 */
[C---:B------:R-:W-:Y:S01]  /*0cc0*/  FFMA R29, R14.reuse, R10, R29 ;  /* 0x0000000a0e1d7223 */ /* 0x040fe2000000001d */
[----:B------:R-:W-:Y:S01]  /*0cd0*/  FFMA R12, R14, R11, R12 ;  /* 0x0000000b0e0c7223 */ /* 0x000fe2000000000c */
[----:B0-----:R-:W-:Y:S01]  /*0ce0*/  FFMA R13, R16, R15, R13 ;  /* 0x0000000f100d7223 */ /* 0x001fe2000000000d */
[C---:B------:R-:W-:Y:S01]  /*0cf0*/  FFMA R14, R15.reuse, R17, R8 ;  /* 0x000000110f0e7223 */ /* 0x040fe20000000008 */
[C---:B------:R-:W-:Y:S01]  /*0d00*/  FFMA R17, R15.reuse, R18, R29 ;  /* 0x000000120f117223 */ /* 0x040fe2000000001d */
[----:B------:R-:W0:Y:S01]  /*0d10*/  LDS.128 R8, [R24+UR7+0xe80] ;  /* 0x000e800718087984 */ /* 0x000e220008000c00 */
[----:B------:R-:W-:Y:S01]  /*0d20*/  FFMA R16, R15, R19, R12 ;  /* 0x000000130f107223 */ /* 0x000fe2000000000c */
[C---:B-1----:R-:W-:Y:S01]  /*0d30*/  FFMA R29, R4.reuse, R20, R13 ;  /* 0x00000014041d7223 */ /* 0x042fe2000000000d */
[----:B------:R-:W-:-:S02]  /*0d40*/  FFMA R20, R4, R21, R14 ;  /* 0x0000001504147223 */ /* 0x000fc4000000000e */
[----:B------:R-:W1:Y:S01]  /*0d50*/  LDS.128 R12, [R24+UR7+0xf00] ;  /* 0x000f0007180c7984 */ /* 0x000e620008000c00 */
[C---:B------:R-:W-:Y:S01]  /*0d60*/  FFMA R22, R4.reuse, R22, R17 ;  /* 0x0000001604167223 */ /* 0x040fe20000000011 */
[----:B------:R-:W-:Y:S02]  /*0d70*/  FFMA R4, R4, R23, R16 ;  /* 0x0000001704047223 */ /* 0x000fe40000000010 */
[----:B------:R-:W2:Y:S01]  /*0d80*/  LDS.128 R16, [R24+UR7+0xf80] ;  /* 0x000f800718107984 */ /* 0x000ea20008000c00 */
[----:B------:R-:W-:-:S04]  /*0d90*/  UIADD3 UR4, UPT, UPT, UR4, 0x20, URZ ;  /* 0x0000002004047890 */ /* 0x000fc8000fffe0ff */
[----:B------:R-:W-:Y:S01]  /*0da0*/  UISETP.GE.AND UP0, UPT, UR4, UR12, UPT ;  /* 0x0000000c0400728c */ /* 0x000fe2000bf06270 */
[----:B------:R-:W-:Y:S01]  /*0db0*/  BAR.SYNC.DEFER_BLOCKING 0x0 ;  /* 0x0000000000007b1d */ /* 0x000fe20000010000 */
[----:B------:R-:W-:Y:S01]  /*0dc0*/  IADD3 R30, P0, PT, R30, 0x80, RZ ;  /* 0x000000801e1e7810 */ /* 0x000fe20007f1e0ff */
[----:B------:R-:W-:-:S03]  /*0dd0*/  IMAD.WIDE R34, R2, 0x4, R34 ;  /* 0x0000000402227825 */ /* 0x000fc600078e0222 */
[----:B------:R-:W-:Y:S01]  /*0de0*/  IADD3.X R31, PT, PT, RZ, R31, RZ, P0, !PT ;  /* 0x0000001fff1f7210 */ /* 0x000fe200007fe4ff */
[----:B0-----:R-:W-:Y:S01]  /*0df0*/  FFMA R29, R8, R5, R29 ;  /* 0x00000005081d7223 */ /* 0x001fe2000000001d */
[C---:B------:R-:W-:Y:S01]  /*0e00*/  FFMA R9, R5.reuse, R9, R20 ;  /* 0x0000000905097223 */ /* 0x040fe20000000014 */
[C---:B------:R-:W-:Y:S01]  /*0e10*/  FFMA R21, R5.reuse, R10, R22 ;  /* 0x0000000a05157223 */ /* 0x040fe20000000016 */
[----:B------:R-:W-:Y:S01]  /*0e20*/  FFMA R4, R5, R11, R4 ;  /* 0x0000000b05047223 */ /* 0x000fe20000000004 */
[----:B-1----:R-:W-:Y:S01]  /*0e30*/  FFMA R29, R12, R6, R29 ;  /* 0x000000060c1d7223 */ /* 0x002fe2000000001d */
[C---:B------:R-:W-:Y:S01]  /*0e40*/  FFMA R8, R6.reuse, R13, R9 ;  /* 0x0000000d06087223 */ /* 0x040fe20000000009 */
[C---:B------:R-:W-:Y:S01]  /*0e50*/  FFMA R5, R6.reuse, R14, R21 ;  /* 0x0000000e06057223 */ /* 0x040fe20000000015 */
[----:B------:R-:W-:Y:S01]  /*0e60*/  FFMA R4, R6, R15, R4 ;  /* 0x0000000f06047223 */ /* 0x000fe20000000004 */
[----:B--2---:R-:W-:Y:S01]  /*0e70*/  FFMA R20, R16, R7, R29 ;  /* 0x0000000710147223 */ /* 0x004fe2000000001d */
[C---:B------:R-:W-:Y:S01]  /*0e80*/  FFMA R21, R7.reuse, R17, R8 ;  /* 0x0000001107157223 */ /* 0x040fe20000000008 */
[C---:B------:R-:W-:Y:S01]  /*0e90*/  FFMA R22, R7.reuse, R18, R5 ;  /* 0x0000001207167223 */ /* 0x040fe20000000005 */
[----:B------:R-:W-:Y:S01]  /*0ea0*/  FFMA R36, R7, R19, R4 ;  /* 0x0000001307247223 */ /* 0x000fe20000000004 */
[----:B------:R-:W-:Y:S06]  /*0eb0*/  BRA.U !UP0, `(.L_x_1) ;  /* 0xfffffff5080c7547 */ /* 0x000fec000b83ffff */
.L_x_0:
[----:B------:R-:W0:Y:S01]  /*0ec0*/  LDC R3, c[0x0][0x380] ;  /* 0x0000e000ff037b82 */ /* 0x000e220000000800 */
[----:B------:R-:W1:Y:S01]  /*0ed0*/  LDCU.64 UR4, c[0x0][0x3a0] ;  /* 0x00007400ff0477ac */ /* 0x000e620008000a00 */
[-C--:B0-----:R-:W-:Y:S02]  /*0ee0*/  IMAD R27, R27, R3.reuse, R28 ;  /* 0x000000031b1b7224 */ /* 0x081fe400078e021c */
[----:B------:R-:W-:-:S03]  /*0ef0*/  IMAD R26, R26, R3, UR6 ;  /* 0x000000061a1a7e24 */ /* 0x000fc6000f8e0203 */
[----:B------:R-:W-:Y:S02]  /*0f00*/  SHF.R.S32.HI R3, RZ, 0x1f, R27 ;  /* 0x0000001fff037819 */ /* 0x000fe4000001141b */
[----:B------:R-:W-:-:S04]  /*0f10*/  IADD3 R27, P0, PT, R26, R27, RZ ;  /* 0x0000001b1a1b7210 */ /* 0x000fc80007f1e0ff */
[----:B------:R-:W-:Y:S02]  /*0f20*/  LEA.HI.X.SX32 R26, R26, R3, 0x1, P0 ;  /* 0x000000031a1a7211 */ /* 0x000fe400000f0eff */
[----:B-1----:R-:W-:-:S04]  /*0f30*/  LEA R2, P0, R27, UR4, 0x2 ;  /* 0x000000041b027c11 */ /* 0x002fc8000f8010ff */
[----:B------:R-:W-:-:S05]  /*0f40*/  LEA.HI.X R3, R27, UR5, R26, 0x2, P0 ;  /* 0x000000051b037c11 */ /* 0x000fca00080f141a */
[----:B------:R-:W-:Y:S04]  /*0f50*/  STG.E desc[UR10][R2.64], R20 ;  /* 0x0000001402007986 */ /* 0x000fe8000c10190a */
[----:B------:R-:W-:Y:S04]  /*0f60*/  STG.E desc[UR10][R2.64+0x4], R21 ;  /* 0x0000041502007986 */ /* 0x000fe8000c10190a */
[----:B------:R-:W-:Y:S04]  /*0f70*/  STG.E desc[UR10][R2.64+0x8], R22 ;  /* 0x0000081602007986 */ /* 0x000fe8000c10190a */
[----:B------:R-:W-:Y:S01]  /*0f80*/  STG.E desc[UR10][R2.64+0xc], R36 ;  /* 0x00000c2402007986 */ /* 0x000fe2000c10190a */
[----:B------:R-:W-:Y:S05]  /*0f90*/  EXIT ;  /* 0x000000000000794d */ /* 0x000fea0003800000 */
.L_x_2:
[----:B------:R-:W-:-:S00]  /*0fa0*/  BRA `(.L_x_2) ;  /* 0xfffffffc00fc7947 */ /* 0x000fc0000383ffff */
[----:B------:R-:W-:-:S00]  /*0fb0*/  NOP ;  /* 0x0000000000007918 */ /* 0x000fc00000000000 */
        /* <DEDUP_REMOVED lines=12> */
.L_x_3:


//--------------------- .nv.shared._Z22gemm6_4x1_micro_kerneliiiPfS_S_ --------------------------
	.section	.nv.shared._Z22gemm6_4x1_micro_kerneliiiPfS_S_,"aw",@nobits
	.sectionflags	@""
	.align	4
.nv.shared._Z22gemm6_4x1_micro_kerneliiiPfS_S_:
	.zero		9216


//--------------------- .nv.shared.reserved.0     --------------------------
	.section	.nv.shared.reserved.0,"aw",@nobits
	.weak		__nv_reservedSMEM_offset_0_alias
	.size		__nv_reservedSMEM_offset_0_alias, 0, 64
	.other		__nv_reservedSMEM_offset_0_alias,@"STO_CUDA_RESERVED_SHARED STV_DEFAULT"
__nv_reservedSMEM_offset_0_alias:
	.zero		0
	.zero		64


//--------------------- .nv.constant0._Z22gemm6_4x1_micro_kerneliiiPfS_S_ --------------------------
	.section	.nv.constant0._Z22gemm6_4x1_micro_kerneliiiPfS_S_,"a",@progbits
	.sectionflags	@""
	.align	4
.nv.constant0._Z22gemm6_4x1_micro_kerneliiiPfS_S_:
	.zero		936


//--------------------- SYMBOLS --------------------------

	.type		.nv.reservedSmem.offset0,@object
	.size		.nv.reservedSmem.offset0,0x4
	.type		.nv.reservedSmem.cap,@object
	.size		.nv.reservedSmem.cap,0x4
